//
// Generated by NVIDIA NVVM Compiler
//
// Compiler Build ID: CL-36424714
// Cuda compilation tools, release 13.0, V13.0.88
// Based on NVVM 20.0.0
//

.version 9.0
.target sm_100
.address_size 64

	// .globl	_Z6vecAddPfS_S_ii

.visible .entry _Z6vecAddPfS_S_ii(
	.param .u64 .ptr .align 1 _Z6vecAddPfS_S_ii_param_0,
	.param .u64 .ptr .align 1 _Z6vecAddPfS_S_ii_param_1,
	.param .u64 .ptr .align 1 _Z6vecAddPfS_S_ii_param_2,
	.param .u32 _Z6vecAddPfS_S_ii_param_3,
	.param .u32 _Z6vecAddPfS_S_ii_param_4
)
{
	.reg .pred 	%p<2>;
	.reg .b32 	%r<8>;
	.reg .b32 	%f<4>;
	.reg .b64 	%rd<11>;

	ld.param.u64 	%rd1, [_Z6vecAddPfS_S_ii_param_0];
	ld.param.u64 	%rd2, [_Z6vecAddPfS_S_ii_param_1];
	ld.param.u64 	%rd3, [_Z6vecAddPfS_S_ii_param_2];
	ld.param.u32 	%r2, [_Z6vecAddPfS_S_ii_param_3];
	ld.param.u32 	%r3, [_Z6vecAddPfS_S_ii_param_4];
	mov.u32 	%r4, %ctaid.x;
	mov.u32 	%r5, %ntid.x;
	mov.u32 	%r6, %tid.x;
	mad.lo.s32 	%r7, %r4, %r5, %r6;
	add.s32 	%r1, %r7, %r3;
	setp.ge.s32 	%p1, %r1, %r2;
	@%p1 bra 	$L__BB0_2;
	cvta.to.global.u64 	%rd4, %rd1;
	cvta.to.global.u64 	%rd5, %rd2;
	cvta.to.global.u64 	%rd6, %rd3;
	mul.wide.s32 	%rd7, %r1, 4;
	add.s64 	%rd8, %rd4, %rd7;
	ld.global.f32 	%f1, [%rd8];
	add.s64 	%rd9, %rd5, %rd7;
	ld.global.f32 	%f2, [%rd9];
	add.f32 	%f3, %f1, %f2;
	add.s64 	%rd10, %rd6, %rd7;
	st.global.f32 	[%rd10], %f3;
$L__BB0_2:
	ret;

}


// ===== COMPILED SASS (sm_100) =====

	.target	sm_100

	.elftype	@"ET_EXEC"


//--------------------- .note.nv.tkinfo           --------------------------
	.section	.note.nv.tkinfo,"",@"SHT_NOTE"
	.sectionflags	@"SHF_NOTE_NV_TKINFO"
	.tkinfo
        /*0018*/ 	.word	0x00000002
        /*0030*/ 	.string	""
        /*0030*/ 	.string	"ptxas"
        /*0030*/ 	.string	"Cuda compilation tools, release 13.0, V13.0.88"
        /*0030*/ 	.string	"Build cuda_13.0.r13.0/compiler.36424714_0"
        /*0030*/ 	.string	"-arch sm_100 -m 64 "



//--------------------- .note.nv.cuinfo           --------------------------
	.section	.note.nv.cuinfo,"",@"SHT_NOTE"
	.sectionflags	@"SHF_NOTE_NV_CUINFO"
        /*0018*/ 	.short	0x0002
        /*001a*/ 	.short	0x0064
        /*001c*/ 	.short	0x0082
	.zero		2


//--------------------- .nv.info                  --------------------------
	.section	.nv.info,"",@"SHT_CUDA_INFO"
	.align	4


	//----- nvinfo : EIATTR_REGCOUNT
	.align		4
        /*0000*/ 	.byte	0x04, 0x2f
        /*0002*/ 	.short	(.L_1 - .L_0)
	.align		4
.L_0:
        /*0004*/ 	.word	index@(_Z6vecAddPfS_S_ii)
        /*0008*/ 	.word	0x0000000c


	//----- nvinfo : EIATTR_FRAME_SIZE
	.align		4
.L_1:
        /*000c*/ 	.byte	0x04, 0x11
        /*000e*/ 	.short	(.L_3 - .L_2)
	.align		4
.L_2:
        /*0010*/ 	.word	index@(_Z6vecAddPfS_S_ii)
        /*0014*/ 	.word	0x00000000


	//----- nvinfo : EIATTR_MIN_STACK_SIZE
	.align		4
.L_3:
        /*0018*/ 	.byte	0x04, 0x12
        /*001a*/ 	.short	(.L_5 - .L_4)
	.align		4
.L_4:
        /*001c*/ 	.word	index@(_Z6vecAddPfS_S_ii)
        /*0020*/ 	.word	0x00000000
.L_5:


//--------------------- .nv.compat                --------------------------
	.section	.nv.compat,"",@"SHT_CUDA_COMPAT_INFO"
	.align	4
        /*0000*/ 	.byte	0x02, 0x09, 0x00, 0x00, 0x02, 0x02, 0x01, 0x00, 0x02, 0x05, 0x05, 0x00, 0x03, 0x07, 0x01, 0x01
        /*0010*/ 	.byte	0x02, 0x03, 0x00, 0x00, 0x02, 0x06, 0x01, 0x00, 0x04, 0x0b, 0x08, 0x00, 0x09, 0x00, 0x00, 0x00
        /*0020*/ 	.byte	0x00, 0x00, 0x00, 0x00


//--------------------- .nv.info._Z6vecAddPfS_S_ii --------------------------
	.section	.nv.info._Z6vecAddPfS_S_ii,"",@"SHT_CUDA_INFO"
	.sectionflags	@""
	.align	4


	//----- nvinfo : EIATTR_CUDA_API_VERSION
	.align		4
        /*0000*/ 	.byte	0x04, 0x37
        /*0002*/ 	.short	(.L_7 - .L_6)
.L_6:
        /*0004*/ 	.word	0x00000082


	//----- nvinfo : EIATTR_KPARAM_INFO
	.align		4
.L_7:
        /*0008*/ 	.byte	0x04, 0x17
        /*000a*/ 	.short	(.L_9 - .L_8)
.L_8:
        /*000c*/ 	.word	0x00000000
        /*0010*/ 	.short	0x0004
        /*0012*/ 	.short	0x001c
        /*0014*/ 	.byte	0x00, 0xf0, 0x11, 0x00


	//----- nvinfo : EIATTR_KPARAM_INFO
	.align		4
.L_9:
        /*0018*/ 	.byte	0x04, 0x17
        /*001a*/ 	.short	(.L_11 - .L_10)
.L_10:
        /*001c*/ 	.word	0x00000000
        /*0020*/ 	.short	0x0003
        /*0022*/ 	.short	0x0018
        /*0024*/ 	.byte	0x00, 0xf0, 0x11, 0x00


	//----- nvinfo : EIATTR_KPARAM_INFO
	.align		4
.L_11:
        /*0028*/ 	.byte	0x04, 0x17
        /*002a*/ 	.short	(.L_13 - .L_12)
.L_12:
        /*002c*/ 	.word	0x00000000
        /*0030*/ 	.short	0x0002
        /*0032*/ 	.short	0x0010
        /*0034*/ 	.byte	0x00, 0xf5, 0x21, 0x00


	//----- nvinfo : EIATTR_KPARAM_INFO
	.align		4
.L_13:
        /*0038*/ 	.byte	0x04, 0x17
        /*003a*/ 	.short	(.L_15 - .L_14)
.L_14:
        /*003c*/ 	.word	0x00000000
        /*0040*/ 	.short	0x0001
        /*0042*/ 	.short	0x0008
        /*0044*/ 	.byte	0x00, 0xf5, 0x21, 0x00


	//----- nvinfo : EIATTR_KPARAM_INFO
	.align		4
.L_15:
        /*0048*/ 	.byte	0x04, 0x17
        /*004a*/ 	.short	(.L_17 - .L_16)
.L_16:
        /*004c*/ 	.word	0x00000000
        /*0050*/ 	.short	0x0000
        /*0052*/ 	.short	0x0000
        /*0054*/ 	.byte	0x00, 0xf5, 0x21, 0x00


	//----- nvinfo : EIATTR_SPARSE_MMA_MASK
	.align		4
.L_17:
        /*0058*/ 	.byte	0x03, 0x50
        /*005a*/ 	.short	0x0000


	//----- nvinfo : EIATTR_MAXREG_COUNT
	.align		4
        /*005c*/ 	.byte	0x03, 0x1b
        /*005e*/ 	.short	0x00ff


	//----- nvinfo : EIATTR_MERCURY_ISA_VERSION
	.align		4
        /*0060*/ 	.byte	0x03, 0x5f
        /*0062*/ 	.short	0x0101


	//----- nvinfo : EIATTR_VRC_CTA_INIT_COUNT
	.align		4
        /*0064*/ 	.byte	0x02, 0x4a
	.zero		1
	.zero		1


	//----- nvinfo : EIATTR_EXIT_INSTR_OFFSETS
	.align		4
        /*0068*/ 	.byte	0x04, 0x1c
        /*006a*/ 	.short	(.L_19 - .L_18)


	//   ....[0]....
.L_18:
        /*006c*/ 	.word	0x00000080


	//   ....[1]....
        /*0070*/ 	.word	0x00000140


	//----- nvinfo : EIATTR_CBANK_PARAM_SIZE
	.align		4
.L_19:
        /*0074*/ 	.byte	0x03, 0x19
        /*0076*/ 	.short	0x0020


	//----- nvinfo : EIATTR_PARAM_CBANK
	.align		4
        /*0078*/ 	.byte	0x04, 0x0a
        /*007a*/ 	.short	(.L_21 - .L_20)
	.align		4
.L_20:
        /*007c*/ 	.word	index@(.nv.constant0._Z6vecAddPfS_S_ii)
        /*0080*/ 	.short	0x0380
        /*0082*/ 	.short	0x0020


	//----- nvinfo : EIATTR_SW_WAR
	.align		4
.L_21:
        /*0084*/ 	.byte	0x04, 0x36
        /*0086*/ 	.short	(.L_23 - .L_22)
.L_22:
        /*0088*/ 	.word	0x00000008
.L_23:


//--------------------- .nv.callgraph             --------------------------
	.section	.nv.callgraph,"",@"SHT_CUDA_CALLGRAPH"
	.align	4
	.sectionentsize	8
	.align		4
        /*0000*/ 	.word	0x00000000
	.align		4
        /*0004*/ 	.word	0xffffffff
	.align		4
        /*0008*/ 	.word	0x00000000
	.align		4
        /*000c*/ 	.word	0xfffffffe
	.align		4
        /*0010*/ 	.word	0x00000000
	.align		4
        /*0014*/ 	.word	0xfffffffd
	.align		4
        /*0018*/ 	.word	0x00000000
	.align		4
        /*001c*/ 	.word	0xfffffffc


//--------------------- .text._Z6vecAddPfS_S_ii   --------------------------
	.section	.text._Z6vecAddPfS_S_ii,"ax",@progbits
	.align	128
        .global         _Z6vecAddPfS_S_ii
        .type           _Z6vecAddPfS_S_ii,@function
        .size           _Z6vecAddPfS_S_ii,(.L_x_1 - _Z6vecAddPfS_S_ii)
        .other          _Z6vecAddPfS_S_ii,@"STO_CUDA_ENTRY STV_DEFAULT"
_Z6vecAddPfS_S_ii:
.text._Z6vecAddPfS_S_ii:
[----:B------:R-:W-:Y:S01]  /*0000*/  LDC R1, c[0x0][0x37c] ;  /* 0x0000df00ff017b82 */ /* 0x000fe20000000800 */
[----:B------:R-:W0:Y:S07]  /*0010*/  S2R R3, SR_TID.X ;  /* 0x0000000000037919 */ /* 0x000e2e0000002100 */
[----:B------:R-:W0:Y:S01]  /*0020*/  S2UR UR4, SR_CTAID.X ;  /* 0x00000000000479c3 */ /* 0x000e220000002500 */
[----:B------:R-:W1:Y:S07]  /*0030*/  LDCU.64 UR6, c[0x0][0x398] ;  /* 0x00007300ff0677ac */ /* 0x000e6e0008000a00 */
[----:B------:R-:W0:Y:S02]  /*0040*/  LDC R0, c[0x0][0x360] ;  /* 0x0000d800ff007b82 */ /* 0x000e240000000800 */
[----:B0-----:R-:W-:-:S05]  /*0050*/  IMAD R0, R0, UR4, R3 ;  /* 0x0000000400007c24 */ /* 0x001fca000f8e0203 */
[----:B-1----:R-:W-:-:S04]  /*0060*/  IADD3 R9, PT, PT, R0, UR7, RZ ;  /* 0x0000000700097c10 */ /* 0x002fc8000fffe0ff */
[----:B------:R-:W-:-:S13]  /*0070*/  ISETP.GE.AND P0, PT, R9, UR6, PT ;  /* 0x0000000609007c0c */ /* 0x000fda000bf06270 */
[----:B------:R-:W-:Y:S05]  /*0080*/  @P0 EXIT ;  /* 0x000000000000094d */ /* 0x000fea0003800000 */
[----:B------:R-:W0:Y:S01]  /*0090*/  LDC.64 R2, c[0x0][0x380] ;  /* 0x0000e000ff027b82 */ /* 0x000e220000000a00 */
[----:B------:R-:W1:Y:S07]  /*00a0*/  LDCU.64 UR4, c[0x0][0x358] ;  /* 0x00006b00ff0477ac */ /* 0x000e6e0008000a00 */
[----:B------:R-:W2:Y:S08]  /*00b0*/  LDC.64 R4, c[0x0][0x388] ;  /* 0x0000e200ff047b82 */ /* 0x000eb00000000a00 */
[----:B------:R-:W3:Y:S01]  /*00c0*/  LDC.64 R6, c[0x0][0x390] ;  /* 0x0000e400ff067b82 */ /* 0x000ee20000000a00 */
[----:B0-----:R-:W-:-:S06]  /*00d0*/  IMAD.WIDE R2, R9, 0x4, R2 ;  /* 0x0000000409027825 */ /* 0x001fcc00078e0202 */
[----:B-1----:R-:W4:Y:S01]  /*00e0*/  LDG.E R2, desc[UR4][R2.64] ;  /* 0x0000000402027981 */ /* 0x002f22000c1e1900 */
[----:B--2---:R-:W-:-:S06]  /*00f0*/  IMAD.WIDE R4, R9, 0x4, R4 ;  /* 0x0000000409047825 */ /* 0x004fcc00078e0204 */
[----:B------:R-:W4:Y:S01]  /*0100*/  LDG.E R5, desc[UR4][R4.64] ;  /* 0x0000000404057981 */ /* 0x000f22000c1e1900 */
[----:B---3--:R-:W-:-:S04]  /*0110*/  IMAD.WIDE R6, R9, 0x4, R6 ;  /* 0x0000000409067825 */ /* 0x008fc800078e0206 */
[----:B----4-:R-:W-:-:S05]  /*0120*/  FADD R9, R2, R5 ;  /* 0x0000000502097221 */ /* 0x010fca0000000000 */
[----:B------:R-:W-:Y:S01]  /*0130*/  STG.E desc[UR4][R6.64], R9 ;  /* 0x0000000906007986 */ /* 0x000fe2000c101904 */
[----:B------:R-:W-:Y:S05]  /*0140*/  EXIT ;  /* 0x000000000000794d */ /* 0x000fea0003800000 */
.L_x_0:
[----:B------:R-:W-:-:S00]  /*0150*/  BRA `(.L_x_0) ;  /* 0xfffffffc00fc7947 */ /* 0x000fc0000383ffff */
[----:B------:R-:W-:-:S00]  /*0160*/  NOP ;  /* 0x0000000000007918 */ /* 0x000fc00000000000 */
        /* <DEDUP_REMOVED lines=9> */
.L_x_1:


//--------------------- .nv.shared.reserved.0     --------------------------
	.section	.nv.shared.reserved.0,"aw",@nobits
	.weak		__nv_reservedSMEM_offset_0_alias
	.size		__nv_reservedSMEM_offset_0_alias, 0, 64
	.other		__nv_reservedSMEM_offset_0_alias,@"STO_CUDA_RESERVED_SHARED STV_DEFAULT"
__nv_reservedSMEM_offset_0_alias:
	.zero		0
	.zero		64


//--------------------- .nv.constant0._Z6vecAddPfS_S_ii --------------------------
	.section	.nv.constant0._Z6vecAddPfS_S_ii,"a",@progbits
	.sectionflags	@""
	.align	4
.nv.constant0._Z6vecAddPfS_S_ii:
	.zero		928


//--------------------- SYMBOLS --------------------------

	.type		.nv.reservedSmem.offset0,@object
	.size		.nv.reservedSmem.offset0,0x4
